	.headerflags	@"EF_CUDA_TEXMODE_UNIFIED EF_CUDA_64BIT_ADDRESS EF_CUDA_SM86 EF_CUDA_VIRTUAL_SM(EF_CUDA_SM86)"
	.elftype	@"ET_EXEC"


//--------------------- .nv.info                  --------------------------
	.section	.nv.info,"",@"SHT_CUDA_INFO"
	.align	4


	//----- nvinfo : EIATTR_REGCOUNT
	.align		4
        /*0000*/ 	.byte	0x04, 0x2f
        /*0002*/ 	.short	(.L_1 - .L_0)
	.align		4
.L_0:
        /*0004*/ 	.word	index@(triton_red_fused_addmm_0)
        /*0008*/ 	.word	0x00000028


	//----- nvinfo : EIATTR_MIN_STACK_SIZE
	.align		4
.L_1:
        /*000c*/ 	.byte	0x04, 0x12
        /*000e*/ 	.short	(.L_3 - .L_2)
	.align		4
.L_2:
        /*0010*/ 	.word	index@(triton_red_fused_addmm_0)
        /*0014*/ 	.word	0x00000000


	//----- nvinfo : EIATTR_FRAME_SIZE
	.align		4
.L_3:
        /*0018*/ 	.byte	0x04, 0x11
        /*001a*/ 	.short	(.L_5 - .L_4)
	.align		4
.L_4:
        /*001c*/ 	.word	index@(triton_red_fused_addmm_0)
        /*0020*/ 	.word	0x00000000


	//----- nvinfo : EIATTR_MIN_STACK_SIZE
	.align		4
.L_5:
        /*0024*/ 	.byte	0x04, 0x12
        /*0026*/ 	.short	(.L_7 - .L_6)
	.align		4
.L_6:
        /*0028*/ 	.word	index@(triton_red_fused_addmm_0)
        /*002c*/ 	.word	0x00000000
.L_7:


//--------------------- .nv.info.triton_red_fused_addmm_0 --------------------------
	.section	.nv.info.triton_red_fused_addmm_0,"",@"SHT_CUDA_INFO"
	.sectionflags	@""
	.align	4


	//----- nvinfo : EIATTR_CUDA_API_VERSION
	.align		4
        /*0000*/ 	.byte	0x04, 0x37
        /*0002*/ 	.short	(.L_9 - .L_8)
.L_8:
        /*0004*/ 	.word	0x0000007c


	//----- nvinfo : EIATTR_SW2861232_WAR
	.align		4
.L_9:
        /*0008*/ 	.byte	0x01, 0x35
	.zero		2


	//----- nvinfo : EIATTR_PARAM_CBANK
	.align		4
        /*000c*/ 	.byte	0x04, 0x0a
        /*000e*/ 	.short	(.L_11 - .L_10)
	.align		4
.L_10:
        /*0010*/ 	.word	index@(.nv.constant0.triton_red_fused_addmm_0)
        /*0014*/ 	.short	0x0160
        /*0016*/ 	.short	0x0028


	//----- nvinfo : EIATTR_CBANK_PARAM_SIZE
	.align		4
.L_11:
        /*0018*/ 	.byte	0x03, 0x19
        /*001a*/ 	.short	0x0028


	//----- nvinfo : EIATTR_KPARAM_INFO
	.align		4
        /*001c*/ 	.byte	0x04, 0x17
        /*001e*/ 	.short	(.L_13 - .L_12)
.L_12:
        /*0020*/ 	.word	0x00000000
        /*0024*/ 	.short	0x0005
        /*0026*/ 	.short	0x0020
        /*0028*/ 	.byte	0x00, 0xf4, 0x21, 0x00


	//----- nvinfo : EIATTR_KPARAM_INFO
	.align		4
.L_13:
        /*002c*/ 	.byte	0x04, 0x17
        /*002e*/ 	.short	(.L_15 - .L_14)
.L_14:
        /*0030*/ 	.word	0x00000000
        /*0034*/ 	.short	0x0004
        /*0036*/ 	.short	0x001c
        /*0038*/ 	.byte	0x00, 0xf0, 0x11, 0x00


	//----- nvinfo : EIATTR_KPARAM_INFO
	.align		4
.L_15:
        /*003c*/ 	.byte	0x04, 0x17
        /*003e*/ 	.short	(.L_17 - .L_16)
.L_16:
        /*0040*/ 	.word	0x00000000
        /*0044*/ 	.short	0x0003
        /*0046*/ 	.short	0x0018
        /*0048*/ 	.byte	0x00, 0xf0, 0x11, 0x00


	//----- nvinfo : EIATTR_KPARAM_INFO
	.align		4
.L_17:
        /*004c*/ 	.byte	0x04, 0x17
        /*004e*/ 	.short	(.L_19 - .L_18)
.L_18:
        /*0050*/ 	.word	0x00000000
        /*0054*/ 	.short	0x0002
        /*0056*/ 	.short	0x0010
        /*0058*/ 	.byte	0x00, 0xf4, 0x21, 0x00


	//----- nvinfo : EIATTR_KPARAM_INFO
	.align		4
.L_19:
        /*005c*/ 	.byte	0x04, 0x17
        /*005e*/ 	.short	(.L_21 - .L_20)
.L_20:
        /*0060*/ 	.word	0x00000000
        /*0064*/ 	.short	0x0001
        /*0066*/ 	.short	0x0008
        /*0068*/ 	.byte	0x00, 0xf4, 0x21, 0x00


	//----- nvinfo : EIATTR_KPARAM_INFO
	.align		4
.L_21:
        /*006c*/ 	.byte	0x04, 0x17
        /*006e*/ 	.short	(.L_23 - .L_22)
.L_22:
        /*0070*/ 	.word	0x00000000
        /*0074*/ 	.short	0x0000
        /*0076*/ 	.short	0x0000
        /*0078*/ 	.byte	0x00, 0xf4, 0x21, 0x00


	//----- nvinfo : EIATTR_MAXREG_COUNT
	.align		4
.L_23:
        /*007c*/ 	.byte	0x03, 0x1b
        /*007e*/ 	.short	0x00ff


	//----- nvinfo : EIATTR_COOP_GROUP_MASK_REGIDS
	.align		4
        /*0080*/ 	.byte	0x04, 0x29
        /*0082*/ 	.short	(.L_25 - .L_24)


	//   ....[0]....
.L_24:
        /*0084*/ 	.word	0xffffffff


	//   ....[1]....
        /*0088*/ 	.word	0xffffffff


	//   ....[2]....
        /*008c*/ 	.word	0xffffffff


	//   ....[3]....
        /*0090*/ 	.word	0xffffffff


	//   ....[4]....
        /*0094*/ 	.word	0xffffffff


	//   ....[5]....
        /*0098*/ 	.word	0xffffffff


	//   ....[6]....
        /*009c*/ 	.word	0xffffffff


	//   ....[7]....
        /*00a0*/ 	.word	0xffffffff


	//   ....[8]....
        /*00a4*/ 	.word	0xffffffff


	//   ....[9]....
        /*00a8*/ 	.word	0xffffffff


	//   ....[10]....
        /*00ac*/ 	.word	0xffffffff


	//   ....[11]....
        /*00b0*/ 	.word	0xffffffff


	//   ....[12]....
        /*00b4*/ 	.word	0xffffffff


	//----- nvinfo : EIATTR_COOP_GROUP_INSTR_OFFSETS
	.align		4
.L_25:
        /*00b8*/ 	.byte	0x04, 0x28
        /*00ba*/ 	.short	(.L_27 - .L_26)


	//   ....[0]....
.L_26:
        /*00bc*/ 	.word	0x00001800


	//   ....[1]....
        /*00c0*/ 	.word	0x00001810


	//   ....[2]....
        /*00c4*/ 	.word	0x00001840


	//   ....[3]....
        /*00c8*/ 	.word	0x00001850


	//   ....[4]....
        /*00cc*/ 	.word	0x00001880


	//   ....[5]....
        /*00d0*/ 	.word	0x00001890


	//   ....[6]....
        /*00d4*/ 	.word	0x000018c0


	//   ....[7]....
        /*00d8*/ 	.word	0x000018d0


	//   ....[8]....
        /*00dc*/ 	.word	0x00001900


	//   ....[9]....
        /*00e0*/ 	.word	0x00001910


	//   ....[10]....
        /*00e4*/ 	.word	0x000019c0


	//   ....[11]....
        /*00e8*/ 	.word	0x000019e0


	//   ....[12]....
        /*00ec*/ 	.word	0x00001a10


	//----- nvinfo : EIATTR_EXIT_INSTR_OFFSETS
	.align		4
.L_27:
        /*00f0*/ 	.byte	0x04, 0x1c
        /*00f2*/ 	.short	(.L_29 - .L_28)


	//   ....[0]....
.L_28:
        /*00f4*/ 	.word	0x00001ae0


	//   ....[1]....
        /*00f8*/ 	.word	0x00001b50


	//----- nvinfo : EIATTR_REQNTID
	.align		4
.L_29:
        /*00fc*/ 	.byte	0x04, 0x10
        /*00fe*/ 	.short	(.L_31 - .L_30)
.L_30:
        /*0100*/ 	.word	0x00000100
        /*0104*/ 	.word	0x00000001
        /*0108*/ 	.word	0x00000001
.L_31:


//--------------------- .nv.callgraph             --------------------------
	.section	.nv.callgraph,"",@"SHT_CUDA_CALLGRAPH"
	.align	4
	.sectionentsize	8
	.align		4
        /*0000*/ 	.word	0x00000000
	.align		4
        /*0004*/ 	.word	0xffffffff
	.align		4
        /*0008*/ 	.word	0x00000000
	.align		4
        /*000c*/ 	.word	0xfffffffe
	.align		4
        /*0010*/ 	.word	0x00000000
	.align		4
        /*0014*/ 	.word	0xfffffffd
	.align		4
        /*0018*/ 	.word	0x00000000
	.align		4
        /*001c*/ 	.word	0xfffffffc


//--------------------- .nv.rel.action            --------------------------
	.section	.nv.rel.action,"",@"SHT_CUDA_RELOCINFO"
	.align	8
	.sectionentsize	8
        /*0000*/ 	.byte	0x73, 0x00, 0x00, 0x00, 0x00, 0x00, 0x00, 0x00, 0x00, 0x00, 0x00, 0x11, 0x25, 0x00, 0x05, 0x36


//--------------------- .nv.constant0.triton_red_fused_addmm_0 --------------------------
	.section	.nv.constant0.triton_red_fused_addmm_0,"a",@progbits
	.sectionflags	@""
	.align	4
.nv.constant0.triton_red_fused_addmm_0:
	.zero		392


//--------------------- .text.triton_red_fused_addmm_0 --------------------------
	.section	.text.triton_red_fused_addmm_0,"ax",@progbits
	.sectionflags	@"SHF_BARRIERS=1"
	.sectioninfo	@"SHI_REGISTERS=40"
	.align	128
        .global         triton_red_fused_addmm_0
        .type           triton_red_fused_addmm_0,@function
        .size           triton_red_fused_addmm_0,(.L_x_1 - triton_red_fused_addmm_0)
        .other          triton_red_fused_addmm_0,@"STO_CUDA_ENTRY STV_DEFAULT"
triton_red_fused_addmm_0:
.text.triton_red_fused_addmm_0:
[----:B------:R-:W-:Y:S02]  /*0000*/  MOV R1, c[0x0][0x28] ;  /* 0x00000a0000017a02 */ /* 0x000fe40000000f00 */
[----:B------:R-:W0:Y:S01]  /*0010*/  S2R R0, SR_TID.X ;  /* 0x0000000000007919 */ /* 0x000e220000002100 */
[----:B------:R-:W-:Y:S01]  /*0020*/  MOV R5, 0x2 ;  /* 0x0000000200057802 */ /* 0x000fe20000000f00 */
[----:B------:R-:W-:Y:S01]  /*0030*/  ULDC.64 UR4, c[0x0][0x118] ;  /* 0x0000460000047ab9 */ /* 0x000fe20000000a00 */
[----:B0-----:R-:W-:-:S04]  /*0040*/  SHF.L.U32 R2, R0, 0x3, RZ ;  /* 0x0000000300027819 */ /* 0x001fc800000006ff */
[----:B------:R-:W-:-:S05]  /*0050*/  LOP3.LUT R4, R2, 0x7f8, RZ, 0xc0, !PT ;  /* 0x000007f802047812 */ /* 0x000fca00078ec0ff */
[----:B------:R-:W-:-:S05]  /*0060*/  IMAD.WIDE.U32 R22, R4, R5, c[0x0][0x160] ;  /* 0x0000580004167625 */ /* 0x000fca00078e0005 */
[----:B------:R0:W2:Y:S01]  /*0070*/  LDG.E.EL.128 R8, [R22.64] ;  /* 0x0000000416087981 */ /* 0x0000a2000c2e1d00 */
[----:B------:R-:W-:Y:S01]  /*0080*/  LOP3.LUT R6, R4, 0x800, RZ, 0xfc, !PT ;  /* 0x0000080004067812 */ /* 0x000fe200078efcff */
[----:B------:R-:W-:Y:S01]  /*0090*/  CS2R R12, SRZ ;  /* 0x00000000000c7805 */ /* 0x000fe2000001ff00 */
[----:B------:R-:W-:Y:S01]  /*00a0*/  CS2R R14, SRZ ;  /* 0x00000000000e7805 */ /* 0x000fe2000001ff00 */
[----:B------:R-:W1:Y:S01]  /*00b0*/  S2R R2, SR_CTAID.X ;  /* 0x0000000000027919 */ /* 0x000e620000002500 */
[----:B------:R-:W-:-:S04]  /*00c0*/  ISETP.GE.U32.AND P0, PT, R6, 0xc00, PT ;  /* 0x00000c000600780c */ /* 0x000fc80003f06070 */
[----:B------:R-:W-:-:S13]  /*00d0*/  ISETP.GE.U32.AND.EX P0, PT, RZ, RZ, PT, P0 ;  /* 0x000000ffff00720c */ /* 0x000fda0003f06100 */
[----:B------:R0:W3:Y:S01]  /*00e0*/  @!P0 LDG.E.EL.128 R12, [R22.64+0x1000] ;  /* 0x00100004160c8981 */ /* 0x0000e2000c2e1d00 */
[----:B------:R-:W-:Y:S01]  /*00f0*/  CS2R R16, SRZ ;  /* 0x0000000000107805 */ /* 0x000fe2000001ff00 */
[----:B------:R-:W-:Y:S01]  /*0100*/  CS2R R18, SRZ ;  /* 0x0000000000127805 */ /* 0x000fe2000001ff00 */
[----:B------:R-:W-:Y:S01]  /*0110*/  CS2R R20, SRZ ;  /* 0x0000000000147805 */ /* 0x000fe2000001ff00 */
[C---:B-1----:R-:W-:Y:S01]  /*0120*/  IMAD R25, R2.reuse, 0x1800, RZ ;  /* 0x0000180002197824 */ /* 0x042fe200078e02ff */
[----:B------:R-:W-:Y:S01]  /*0130*/  SHF.L.U32 R2, R2, 0x1, RZ ;  /* 0x0000000102027819 */ /* 0x000fe200000006ff */
[----:B0-----:R-:W-:-:S03]  /*0140*/  CS2R R22, SRZ ;  /* 0x0000000000167805 */ /* 0x001fc6000001ff00 */
[----:B------:R-:W-:Y:S02]  /*0150*/  ISETP.GE.AND P1, PT, R2, 0x2400, PT ;  /* 0x000024000200780c */ /* 0x000fe40003f26270 */
[C---:B------:R-:W-:Y:S02]  /*0160*/  LOP3.LUT R30, R25.reuse, R4, RZ, 0xfc, !PT ;  /* 0x00000004191e7212 */ /* 0x040fe400078efcff */
[----:B------:R-:W-:-:S03]  /*0170*/  IADD3 R27, R25, 0xc00, RZ ;  /* 0x00000c00191b7810 */ /* 0x000fc60007ffe0ff */
[----:B------:R-:W-:Y:S01]  /*0180*/  IMAD.WIDE R30, R30, R5, c[0x0][0x168] ;  /* 0x00005a001e1e7625 */ /* 0x000fe200078e0205 */
[----:B------:R-:W-:-:S05]  /*0190*/  IADD3 R34, R4, R27, RZ ;  /* 0x0000001b04227210 */ /* 0x000fca0007ffe0ff */
[----:B------:R0:W4:Y:S01]  /*01a0*/  @!P1 LDG.E.EF.128 R16, [R30.64] ;  /* 0x000000041e109981 */ /* 0x000122000c0e1d00 */
[----:B------:R-:W-:-:S05]  /*01b0*/  IMAD.WIDE R34, R34, R5, c[0x0][0x168] ;  /* 0x00005a0022227625 */ /* 0x000fca00078e0205 */
[----:B------:R1:W5:Y:S01]  /*01c0*/  @!P1 LDG.E.EF.128 R20, [R34.64] ;  /* 0x0000000422149981 */ /* 0x000362000c0e1d00 */
[----:B------:R-:W-:Y:S02]  /*01d0*/  IADD3 R27, R27, R6, RZ ;  /* 0x000000061b1b7210 */ /* 0x000fe40007ffe0ff */
[----:B--2---:R-:W-:Y:S02]  /*01e0*/  SHF.L.U32 R7, R8, 0x10, RZ ;  /* 0x0000001008077819 */ /* 0x004fe400000006ff */
[----:B------:R-:W-:-:S03]  /*01f0*/  SHF.L.U32 R28, R9, 0x10, RZ ;  /* 0x00000010091c7819 */ /* 0x000fc600000006ff */
[----:B------:R-:W-:-:S04]  /*0200*/  FADD R4, RZ, -R7 ;  /* 0x80000007ff047221 */ /* 0x000fc80000000000 */
[----:B------:R-:W-:Y:S01]  /*0210*/  FMUL R24, R4, 1.4426950216293334961 ;  /* 0x3fb8aa3b04187820 */ /* 0x000fe20000400000 */
[----:B------:R-:W-:Y:S01]  /*0220*/  FADD R4, RZ, -R28 ;  /* 0x8000001cff047221 */ /* 0x000fe20000000000 */
[----:B------:R-:W-:-:S03]  /*0230*/  SHF.L.U32 R32, R10, 0x10, RZ ;  /* 0x000000100a207819 */ /* 0x000fc600000006ff */
[----:B------:R-:W-:Y:S01]  /*0240*/  FMUL R26, R4, 1.4426950216293334961 ;  /* 0x3fb8aa3b041a7820 */ /* 0x000fe20000400000 */
[----:B------:R-:W-:Y:S01]  /*0250*/  FSETP.GEU.AND P0, PT, R24, -126, PT ;  /* 0xc2fc00001800780b */ /* 0x000fe20003f0e000 */
[----:B------:R-:W-:-:S03]  /*0260*/  FADD R4, RZ, -R32 ;  /* 0x80000020ff047221 */ /* 0x000fc60000000000 */
[----:B------:R-:W-:Y:S01]  /*0270*/  FSETP.GEU.AND P3, PT, R26, -126, PT ;  /* 0xc2fc00001a00780b */ /* 0x000fe20003f6e000 */
[----:B0-----:R-:W-:-:S05]  /*0280*/  FMUL R30, R4, 1.4426950216293334961 ;  /* 0x3fb8aa3b041e7820 */ /* 0x001fca0000400000 */
[----:B------:R-:W-:-:S03]  /*0290*/  FSETP.GEU.AND P2, PT, R30, -126, PT ;  /* 0xc2fc00001e00780b */ /* 0x000fc60003f4e000 */
[----:B------:R-:W-:-:S04]  /*02a0*/  @!P0 FMUL R24, R24, 0.5 ;  /* 0x3f00000018188820 */ /* 0x000fc80000400000 */
[----:B------:R-:W-:Y:S01]  /*02b0*/  @!P3 FMUL R26, R26, 0.5 ;  /* 0x3f0000001a1ab820 */ /* 0x000fe20000400000 */
[----:B------:R-:W0:Y:S08]  /*02c0*/  MUFU.EX2 R4, R24 ;  /* 0x0000001800047308 */ /* 0x000e300000000800 */
[----:B------:R-:W2:Y:S01]  /*02d0*/  MUFU.EX2 R29, R26 ;  /* 0x0000001a001d7308 */ /* 0x000ea20000000800 */
[----:B------:R-:W-:-:S07]  /*02e0*/  @!P2 FMUL R30, R30, 0.5 ;  /* 0x3f0000001e1ea820 */ /* 0x000fce0000400000 */
[----:B------:R-:W3:Y:S01]  /*02f0*/  MUFU.EX2 R31, R30 ;  /* 0x0000001e001f7308 */ /* 0x000ee20000000800 */
[----:B0-----:R-:W-:-:S04]  /*0300*/  @!P0 FMUL R4, R4, R4 ;  /* 0x0000000404048220 */ /* 0x001fc80000400000 */
[----:B------:R-:W-:Y:S01]  /*0310*/  FADD R33, R4, 1 ;  /* 0x3f80000004217421 */ /* 0x000fe20000000000 */
[----:B--2---:R-:W-:-:S04]  /*0320*/  @!P3 FMUL R29, R29, R29 ;  /* 0x0000001d1d1db220 */ /* 0x004fc80000400000 */
[----:B-1----:R-:W-:Y:S01]  /*0330*/  FADD R34, R29, 1 ;  /* 0x3f8000001d227421 */ /* 0x002fe20000000000 */
[----:B------:R-:W-:Y:S01]  /*0340*/  FSETP.GT.AND P0, PT, R33, 8.50705917302346158658e+37, PT ;  /* 0x7e8000002100780b */ /* 0x000fe20003f04000 */
[----:B---3--:R-:W-:-:S03]  /*0350*/  @!P2 FMUL R31, R31, R31 ;  /* 0x0000001f1f1fa220 */ /* 0x008fc60000400000 */
[----:B------:R-:W-:-:S09]  /*0360*/  FSETP.GT.AND P2, PT, R34, 8.50705917302346158658e+37, PT ;  /* 0x7e8000002200780b */ /* 0x000fd20003f44000 */
[----:B------:R-:W-:-:S04]  /*0370*/  @P0 FMUL R33, R33, 0.25 ;  /* 0x3e80000021210820 */ /* 0x000fc80000400000 */
[----:B------:R-:W-:Y:S02]  /*0380*/  @P2 FMUL R34, R34, 0.25 ;  /* 0x3e80000022222820 */ /* 0x000fe40000400000 */
[----:B------:R-:W0:Y:S01]  /*0390*/  MUFU.RCP R33, R33 ;  /* 0x0000002100217308 */ /* 0x000e220000001000 */
[----:B------:R-:W-:Y:S01]  /*03a0*/  FADD R29, R31, 1 ;  /* 0x3f8000001f1d7421 */ /* 0x000fe20000000000 */
[----:B------:R-:W-:-:S06]  /*03b0*/  MOV R4, 0x3e800000 ;  /* 0x3e80000000047802 */ /* 0x000fcc0000000f00 */
[----:B------:R-:W1:Y:S01]  /*03c0*/  MUFU.RCP R34, R34 ;  /* 0x0000002200227308 */ /* 0x000e620000001000 */
[----:B------:R-:W-:Y:S02]  /*03d0*/  FSETP.GT.AND P3, PT, R29, 8.50705917302346158658e+37, PT ;  /* 0x7e8000001d00780b */ /* 0x000fe40003f64000 */
[----:B------:R-:W-:Y:S02]  /*03e0*/  SHF.L.U32 R26, R11, 0x10, RZ ;  /* 0x000000100b1a7819 */ /* 0x000fe400000006ff */
[C---:B------:R-:W-:Y:S02]  /*03f0*/  FSEL R24, R4.reuse, 1, P0 ;  /* 0x3f80000004187808 */ /* 0x040fe40000000000 */
[----:B------:R-:W-:Y:S01]  /*0400*/  FSEL R31, R4, 1, P2 ;  /* 0x3f800000041f7808 */ /* 0x000fe20001000000 */
[----:B------:R-:W-:Y:S01]  /*0410*/  FADD R30, RZ, -R26 ;  /* 0x8000001aff1e7221 */ /* 0x000fe20000000000 */
[----:B------:R-:W-:Y:S01]  /*0420*/  PRMT R8, R8, 0x7632, R8 ;  /* 0x0000763208087816 */ /* 0x000fe20000000008 */
[----:B0-----:R-:W-:-:S03]  /*0430*/  FMUL R24, R33, R24 ;  /* 0x0000001821187220 */ /* 0x001fc60000400000 */
[----:B------:R-:W-:Y:S01]  /*0440*/  SHF.L.U32 R8, R8, 0x10, RZ ;  /* 0x0000001008087819 */ /* 0x000fe200000006ff */
[----:B-1----:R-:W-:Y:S01]  /*0450*/  FMUL R31, R34, R31 ;  /* 0x0000001f221f7220 */ /* 0x002fe20000400000 */
[----:B------:R-:W-:Y:S01]  /*0460*/  FMUL R34, R30, 1.4426950216293334961 ;  /* 0x3fb8aa3b1e227820 */ /* 0x000fe20000400000 */
[----:B------:R-:W-:Y:S01]  /*0470*/  FMUL R7, R7, R24 ;  /* 0x0000001807077220 */ /* 0x000fe20000400000 */
[----:B------:R-:W-:Y:S01]  /*0480*/  PRMT R24, R9, 0x7632, R24 ;  /* 0x0000763209187816 */ /* 0x000fe20000000018 */
[----:B------:R-:W-:Y:S01]  /*0490*/  @P3 FMUL R29, R29, 0.25 ;  /* 0x3e8000001d1d3820 */ /* 0x000fe20000400000 */
[----:B------:R-:W-:Y:S01]  /*04a0*/  FSEL R36, R4, 1, P3 ;  /* 0x3f80000004247808 */ /* 0x000fe20001800000 */
[----:B------:R-:W-:Y:S01]  /*04b0*/  FADD R9, RZ, -R8 ;  /* 0x80000008ff097221 */ /* 0x000fe20000000000 */
[----:B------:R-:W-:Y:S02]  /*04c0*/  FSETP.GEU.AND P3, PT, R34, -126, PT ;  /* 0xc2fc00002200780b */ /* 0x000fe40003f6e000 */
[----:B------:R-:W-:Y:S01]  /*04d0*/  SHF.L.U32 R24, R24, 0x10, RZ ;  /* 0x0000001018187819 */ /* 0x000fe200000006ff */
[----:B------:R-:W-:Y:S01]  /*04e0*/  FMUL R30, R9, 1.4426950216293334961 ;  /* 0x3fb8aa3b091e7820 */ /* 0x000fe20000400000 */
[----:B------:R-:W-:-:S03]  /*04f0*/  FMUL R28, R28, R31 ;  /* 0x0000001f1c1c7220 */ /* 0x000fc60000400000 */
[----:B------:R-:W-:Y:S01]  /*0500*/  FADD R9, RZ, -R24 ;  /* 0x80000018ff097221 */ /* 0x000fe20000000000 */
[----:B------:R-:W-:-:S03]  /*0510*/  FSETP.GEU.AND P0, PT, R30, -126, PT ;  /* 0xc2fc00001e00780b */ /* 0x000fc60003f0e000 */
[----:B------:R-:W-:Y:S02]  /*0520*/  FMUL R31, R9, 1.4426950216293334961 ;  /* 0x3fb8aa3b091f7820 */ /* 0x000fe40000400000 */
[----:B------:R-:W-:-:S03]  /*0530*/  @!P3 FMUL R34, R34, 0.5 ;  /* 0x3f0000002222b820 */ /* 0x000fc60000400000 */
[----:B------:R-:W-:Y:S01]  /*0540*/  FSETP.GEU.AND P2, PT, R31, -126, PT ;  /* 0xc2fc00001f00780b */ /* 0x000fe20003f4e000 */
[----:B------:R-:W0:Y:S04]  /*0550*/  MUFU.EX2 R35, R34 ;  /* 0x0000002200237308 */ /* 0x000e280000000800 */
[----:B------:R-:W-:-:S04]  /*0560*/  @!P0 FMUL R30, R30, 0.5 ;  /* 0x3f0000001e1e8820 */ /* 0x000fc80000400000 */
[----:B------:R-:W1:Y:S04]  /*0570*/  MUFU.RCP R29, R29 ;  /* 0x0000001d001d7308 */ /* 0x000e680000001000 */
[----:B------:R-:W-:-:S04]  /*0580*/  @!P2 FMUL R31, R31, 0.5 ;  /* 0x3f0000001f1fa820 */ /* 0x000fc80000400000 */
[----:B------:R-:W2:Y:S01]  /*0590*/  MUFU.EX2 R9, R30 ;  /* 0x0000001e00097308 */ /* 0x000ea20000000800 */
[----:B0-----:R-:W-:-:S07]  /*05a0*/  @!P3 FMUL R35, R35, R35 ;  /* 0x000000232323b220 */ /* 0x001fce0000400000 */
[----:B------:R-:W0:Y:S01]  /*05b0*/  MUFU.EX2 R33, R31 ;  /* 0x0000001f00217308 */ /* 0x000e220000000800 */
[----:B-1----:R-:W-:Y:S01]  /*05c0*/  FMUL R29, R29, R36 ;  /* 0x000000241d1d7220 */ /* 0x002fe20000400000 */
[----:B------:R-:W-:Y:S01]  /*05d0*/  FADD R36, R35, 1 ;  /* 0x3f80000023247421 */ /* 0x000fe20000000000 */
[----:B--2---:R-:W-:-:S04]  /*05e0*/  @!P0 FMUL R9, R9, R9 ;  /* 0x0000000909098220 */ /* 0x004fc80000400000 */
[----:B------:R-:W-:Y:S01]  /*05f0*/  FSETP.GT.AND P0, PT, R36, 8.50705917302346158658e+37, PT ;  /* 0x7e8000002400780b */ /* 0x000fe20003f04000 */
[----:B------:R-:W-:Y:S01]  /*0600*/  FADD R9, R9, 1 ;  /* 0x3f80000009097421 */ /* 0x000fe20000000000 */
[----:B0-----:R-:W-:-:S04]  /*0610*/  @!P2 FMUL R33, R33, R33 ;  /* 0x000000212121a220 */ /* 0x001fc80000400000 */
[----:B------:R-:W-:-:S07]  /*0620*/  FSETP.GT.AND P2, PT, R9, 8.50705917302346158658e+37, PT ;  /* 0x7e8000000900780b */ /* 0x000fce0003f44000 */
[----:B------:R-:W-:Y:S01]  /*0630*/  @P0 FMUL R36, R36, 0.25 ;  /* 0x3e80000024240820 */ /* 0x000fe20000400000 */
[----:B------:R-:W-:-:S05]  /*0640*/  PRMT R35, R10, 0x7632, R35 ;  /* 0x000076320a237816 */ /* 0x000fca0000000023 */
[----:B------:R-:W0:Y:S01]  /*0650*/  MUFU.RCP R36, R36 ;  /* 0x0000002400247308 */ /* 0x000e220000001000 */
[----:B------:R-:W-:Y:S01]  /*0660*/  @P2 FMUL R9, R9, 0.25 ;  /* 0x3e80000009092820 */ /* 0x000fe20000400000 */
[----:B------:R-:W-:Y:S02]  /*0670*/  SHF.L.U32 R35, R35, 0x10, RZ ;  /* 0x0000001023237819 */ /* 0x000fe400000006ff */
[----:B------:R-:W-:-:S04]  /*0680*/  FSEL R31, R4, 1, P0 ;  /* 0x3f800000041f7808 */ /* 0x000fc80000000000 */
[----:B------:R-:W1:Y:S01]  /*0690*/  MUFU.RCP R9, R9 ;  /* 0x0000000900097308 */ /* 0x000e620000001000 */
[----:B------:R-:W-:Y:S01]  /*06a0*/  FADD R30, RZ, -R35 ;  /* 0x80000023ff1e7221 */ /* 0x000fe20000000000 */
[----:B------:R-:W-:-:S03]  /*06b0*/  FADD R33, R33, 1 ;  /* 0x3f80000021217421 */ /* 0x000fc60000000000 */
[----:B------:R-:W-:Y:S01]  /*06c0*/  FMUL R30, R30, 1.4426950216293334961 ;  /* 0x3fb8aa3b1e1e7820 */ /* 0x000fe20000400000 */
[----:B0-----:R-:W-:Y:S01]  /*06d0*/  FMUL R31, R36, R31 ;  /* 0x0000001f241f7220 */ /* 0x001fe20000400000 */
[----:B------:R-:W-:-:S03]  /*06e0*/  FSEL R34, R4, 1, P2 ;  /* 0x3f80000004227808 */ /* 0x000fc60001000000 */
[----:B------:R-:W-:Y:S01]  /*06f0*/  FSETP.GEU.AND P0, PT, R30, -126, PT ;  /* 0xc2fc00001e00780b */ /* 0x000fe20003f0e000 */
[----:B------:R-:W-:Y:S01]  /*0700*/  FMUL R10, R26, R31 ;  /* 0x0000001f1a0a7220 */ /* 0x000fe20000400000 */
[----:B------:R-:W-:Y:S02]  /*0710*/  PRMT R26, R11, 0x7632, R26 ;  /* 0x000076320b1a7816 */ /* 0x000fe4000000001a */
[----:B------:R-:W-:Y:S01]  /*0720*/  FSETP.GT.AND P3, PT, R33, 8.50705917302346158658e+37, PT ;  /* 0x7e8000002100780b */ /* 0x000fe20003f64000 */
[----:B-1----:R-:W-:Y:S01]  /*0730*/  FMUL R11, R9, R34 ;  /* 0x00000022090b7220 */ /* 0x002fe20000400000 */
[----:B------:R-:W-:-:S05]  /*0740*/  SHF.L.U32 R9, R26, 0x10, RZ ;  /* 0x000000101a097819 */ /* 0x000fca00000006ff */
[----:B------:R-:W-:Y:S02]  /*0750*/  FADD R26, RZ, -R9 ;  /* 0x80000009ff1a7221 */ /* 0x000fe40000000000 */
[----:B------:R-:W-:Y:S02]  /*0760*/  @!P0 FMUL R30, R30, 0.5 ;  /* 0x3f0000001e1e8820 */ /* 0x000fe40000400000 */
[----:B------:R-:W-:Y:S02]  /*0770*/  FMUL R31, R26, 1.4426950216293334961 ;  /* 0x3fb8aa3b1a1f7820 */ /* 0x000fe40000400000 */
[----:B------:R-:W-:Y:S01]  /*0780*/  @P3 FMUL R33, R33, 0.25 ;  /* 0x3e80000021213820 */ /* 0x000fe20000400000 */
[----:B------:R-:W0:Y:S01]  /*0790*/  MUFU.EX2 R26, R30 ;  /* 0x0000001e001a7308 */ /* 0x000e220000000800 */
[----:B------:R-:W-:-:S07]  /*07a0*/  FMUL R32, R32, R29 ;  /* 0x0000001d20207220 */ /* 0x000fce0000400000 */
[----:B------:R-:W1:Y:S01]  /*07b0*/  MUFU.RCP R29, R33 ;  /* 0x00000021001d7308 */ /* 0x000e620000001000 */
[----:B------:R-:W-:Y:S02]  /*07c0*/  FSETP.GEU.AND P2, PT, R31, -126, PT ;  /* 0xc2fc00001f00780b */ /* 0x000fe40003f4e000 */
[----:B------:R-:W-:Y:S01]  /*07d0*/  FSEL R34, R4, 1, P3 ;  /* 0x3f80000004227808 */ /* 0x000fe20001800000 */
[----:B0-----:R-:W-:-:S04]  /*07e0*/  @!P0 FMUL R26, R26, R26 ;  /* 0x0000001a1a1a8220 */ /* 0x001fc80000400000 */
[----:B-1----:R-:W-:Y:S01]  /*07f0*/  FMUL R29, R29, R34 ;  /* 0x000000221d1d7220 */ /* 0x002fe20000400000 */
[----:B------:R-:W-:-:S05]  /*0800*/  FADD R34, R26, 1 ;  /* 0x3f8000001a227421 */ /* 0x000fca0000000000 */
[----:B------:R-:W-:Y:S01]  /*0810*/  @!P2 FMUL R31, R31, 0.5 ;  /* 0x3f0000001f1fa820 */ /* 0x000fe20000400000 */
[----:B------:R-:W-:-:S03]  /*0820*/  FSETP.GT.AND P3, PT, R34, 8.50705917302346158658e+37, PT ;  /* 0x7e8000002200780b */ /* 0x000fc60003f64000 */
[----:B------:R-:W0:Y:S01]  /*0830*/  MUFU.EX2 R33, R31 ;  /* 0x0000001f00217308 */ /* 0x000e220000000800 */
[----:B------:R-:W-:Y:S02]  /*0840*/  IADD3 R26, R25, R6, RZ ;  /* 0x00000006191a7210 */ /* 0x000fe40007ffe0ff */
[----:B------:R-:W-:-:S07]  /*0850*/  ISETP.LT.U32.AND P0, PT, R6, 0xc00, PT ;  /* 0x00000c000600780c */ /* 0x000fce0003f01070 */
[----:B------:R-:W-:-:S04]  /*0860*/  @P3 FMUL R34, R34, 0.25 ;  /* 0x3e80000022223820 */ /* 0x000fc80000400000 */
[----:B------:R-:W1:Y:S01]  /*0870*/  MUFU.RCP R6, R34 ;  /* 0x0000002200067308 */ /* 0x000e620000001000 */
[----:B0-----:R-:W-:Y:S01]  /*0880*/  @!P2 FMUL R33, R33, R33 ;  /* 0x000000212121a220 */ /* 0x001fe20000400000 */
[----:B------:R-:W-:Y:S01]  /*0890*/  PRMT R30, R12, 0x7632, R30 ;  /* 0x000076320c1e7816 */ /* 0x000fe2000000001e */
[----:B------:R-:W-:Y:S02]  /*08a0*/  FMUL R25, R8, R11 ;  /* 0x0000000b08197220 */ /* 0x000fe40000400000 */
[----:B------:R-:W-:Y:S01]  /*08b0*/  FADD R33, R33, 1 ;  /* 0x3f80000021217421 */ /* 0x000fe20000000000 */
[----:B------:R-:W-:Y:S02]  /*08c0*/  SHF.L.U32 R8, R12, 0x10, RZ ;  /* 0x000000100c087819 */ /* 0x000fe400000006ff */
[----:B------:R-:W-:Y:S02]  /*08d0*/  FSEL R31, R4, 1, P3 ;  /* 0x3f800000041f7808 */ /* 0x000fe40001800000 */
[----:B------:R-:W-:-:S02]  /*08e0*/  FSETP.GT.AND P2, PT, R33, 8.50705917302346158658e+37, PT ;  /* 0x7e8000002100780b */ /* 0x000fc40003f44000 */
[----:B------:R-:W-:Y:S01]  /*08f0*/  SHF.L.U32 R30, R30, 0x10, RZ ;  /* 0x000000101e1e7819 */ /* 0x000fe200000006ff */
[----:B------:R-:W-:Y:S01]  /*0900*/  FMUL R11, R24, R29 ;  /* 0x0000001d180b7220 */ /* 0x000fe20000400000 */
[----:B------:R-:W-:Y:S01]  /*0910*/  FADD R29, RZ, -R8 ;  /* 0x80000008ff1d7221 */ /* 0x000fe20000000000 */
[----:B-1----:R-:W-:Y:S02]  /*0920*/  FMUL R6, R6, R31 ;  /* 0x0000001f06067220 */ /* 0x002fe40000400000 */
[----:B------:R-:W-:Y:S01]  /*0930*/  FADD R31, RZ, -R30 ;  /* 0x8000001eff1f7221 */ /* 0x000fe20000000000 */
[----:B------:R-:W-:-:S03]  /*0940*/  FMUL R29, R29, 1.4426950216293334961 ;  /* 0x3fb8aa3b1d1d7820 */ /* 0x000fc60000400000 */
[----:B------:R-:W-:Y:S01]  /*0950*/  FMUL R31, R31, 1.4426950216293334961 ;  /* 0x3fb8aa3b1f1f7820 */ /* 0x000fe20000400000 */
[----:B------:R-:W-:Y:S01]  /*0960*/  FSEL R12, R4, 1, P2 ;  /* 0x3f800000040c7808 */ /* 0x000fe20001000000 */
[----:B------:R-:W-:Y:S01]  /*0970*/  @P2 FMUL R33, R33, 0.25 ;  /* 0x3e80000021212820 */ /* 0x000fe20000400000 */
[----:B------:R-:W-:Y:S02]  /*0980*/  FSETP.GEU.AND P3, PT, R29, -126, PT ;  /* 0xc2fc00001d00780b */ /* 0x000fe40003f6e000 */
[----:B------:R-:W-:-:S03]  /*0990*/  FSETP.GEU.AND P2, PT, R31, -126, PT ;  /* 0xc2fc00001f00780b */ /* 0x000fc60003f4e000 */
[----:B------:R-:W0:Y:S01]  /*09a0*/  MUFU.RCP R33, R33 ;  /* 0x0000002100217308 */ /* 0x000e220000001000 */
[----:B------:R-:W-:Y:S01]  /*09b0*/  FMUL R35, R35, R6 ;  /* 0x0000000623237220 */ /* 0x000fe20000400000 */
[C---:B----4-:R-:W-:Y:S02]  /*09c0*/  PRMT R6, R16.reuse, 0x7632, R6 ;  /* 0x0000763210067816 */ /* 0x050fe40000000006 */
[----:B------:R-:W-:-:S04]  /*09d0*/  SHF.L.U32 R34, R16, 0x10, RZ ;  /* 0x0000001010227819 */ /* 0x000fc800000006ff */
[----:B------:R-:W-:Y:S02]  /*09e0*/  @!P3 FMUL R29, R29, 0.5 ;  /* 0x3f0000001d1db820 */ /* 0x000fe40000400000 */
[----:B------:R-:W-:Y:S02]  /*09f0*/  @!P2 FMUL R31, R31, 0.5 ;  /* 0x3f0000001f1fa820 */ /* 0x000fe40000400000 */
[----:B------:R-:W1:Y:S01]  /*0a00*/  MUFU.EX2 R16, R29 ;  /* 0x0000001d00107308 */ /* 0x000e620000000800 */
[----:B-----5:R-:W-:-:S07]  /*0a10*/  PRMT R24, R20, 0x7632, R24 ;  /* 0x0000763214187816 */ /* 0x020fce0000000018 */
[----:B------:R-:W2:Y:S01]  /*0a20*/  MUFU.EX2 R31, R31 ;  /* 0x0000001f001f7308 */ /* 0x000ea20000000800 */
[----:B0-----:R-:W-:Y:S01]  /*0a30*/  FMUL R12, R33, R12 ;  /* 0x0000000c210c7220 */ /* 0x001fe20000400000 */
[----:B------:R-:W-:Y:S02]  /*0a40*/  SHF.L.U32 R6, R6, 0x10, RZ ;  /* 0x0000001006067819 */ /* 0x000fe400000006ff */
[----:B------:R-:W-:Y:S01]  /*0a50*/  SHF.L.U32 R24, R24, 0x10, RZ ;  /* 0x0000001018187819 */ /* 0x000fe200000006ff */
[----:B------:R-:W-:Y:S01]  /*0a60*/  FMUL R9, R9, R12 ;  /* 0x0000000c09097220 */ /* 0x000fe20000400000 */
[----:B------:R-:W-:Y:S01]  /*0a70*/  SHF.L.U32 R12, R20, 0x10, RZ ;  /* 0x00000010140c7819 */ /* 0x000fe200000006ff */
[----:B-1----:R-:W-:Y:S01]  /*0a80*/  @!P3 FMUL R16, R16, R16 ;  /* 0x000000101010b220 */ /* 0x002fe20000400000 */
[----:B------:R-:W-:Y:S01]  /*0a90*/  FFMA R20, R34, R7, RZ ;  /* 0x0000000722147223 */ /* 0x000fe200000000ff */
[----:B------:R-:W-:Y:S02]  /*0aa0*/  FFMA R6, R6, R25, RZ ;  /* 0x0000001906067223 */ /* 0x000fe400000000ff */
[----:B------:R-:W-:Y:S01]  /*0ab0*/  FFMA R12, R12, R7, RZ ;  /* 0x000000070c0c7223 */ /* 0x000fe200000000ff */
[----:B------:R-:W-:Y:S01]  /*0ac0*/  FFMA R24, R24, R25, RZ ;  /* 0x0000001918187223 */ /* 0x000fe200000000ff */
[----:B------:R-:W-:Y:S01]  /*0ad0*/  FADD R16, R16, 1 ;  /* 0x3f80000010107421 */ /* 0x000fe20000000000 */
[----:B------:R-:W-:Y:S01]  /*0ae0*/  SHF.L.U32 R7, R17, 0x10, RZ ;  /* 0x0000001011077819 */ /* 0x000fe200000006ff */
[----:B--2---:R-:W-:Y:S01]  /*0af0*/  @!P2 FMUL R31, R31, R31 ;  /* 0x0000001f1f1fa220 */ /* 0x004fe20000400000 */
[----:B------:R-:W-:-:S02]  /*0b00*/  SHF.L.U32 R25, R21, 0x10, RZ ;  /* 0x0000001015197819 */ /* 0x000fc400000006ff */
[----:B------:R-:W-:Y:S01]  /*0b10*/  PRMT R34, R17, 0x7632, R34 ;  /* 0x0000763211227816 */ /* 0x000fe20000000022 */
[----:B------:R-:W-:Y:S01]  /*0b20*/  FADD R17, R31, 1 ;  /* 0x3f8000001f117421 */ /* 0x000fe20000000000 */
[----:B------:R-:W-:Y:S01]  /*0b30*/  FSETP.GT.AND P2, PT, R16, 8.50705917302346158658e+37, PT ;  /* 0x7e8000001000780b */ /* 0x000fe20003f44000 */
[-C--:B------:R-:W-:Y:S01]  /*0b40*/  FFMA R7, R7, R28.reuse, RZ ;  /* 0x0000001c07077223 */ /* 0x080fe200000000ff */
[----:B------:R-:W-:Y:S01]  /*0b50*/  FFMA R25, R25, R28, RZ ;  /* 0x0000001c19197223 */ /* 0x000fe200000000ff */
[----:B------:R-:W-:Y:S02]  /*0b60*/  PRMT R28, R21, 0x7632, R28 ;  /* 0x00007632151c7816 */ /* 0x000fe4000000001c */
[----:B------:R-:W-:Y:S02]  /*0b70*/  FSETP.GT.AND P3, PT, R17, 8.50705917302346158658e+37, PT ;  /* 0x7e8000001100780b */ /* 0x000fe40003f64000 */
[----:B------:R-:W-:Y:S02]  /*0b80*/  SHF.L.U32 R34, R34, 0x10, RZ ;  /* 0x0000001022227819 */ /* 0x000fe400000006ff */
[----:B------:R-:W-:-:S02]  /*0b90*/  SHF.L.U32 R28, R28, 0x10, RZ ;  /* 0x000000101c1c7819 */ /* 0x000fc400000006ff */
[----:B------:R-:W-:Y:S01]  /*0ba0*/  SHF.L.U32 R29, R23, 0x10, RZ ;  /* 0x00000010171d7819 */ /* 0x000fe200000006ff */
[-C--:B------:R-:W-:Y:S02]  /*0bb0*/  FFMA R33, R34, R11.reuse, RZ ;  /* 0x0000000b22217223 */ /* 0x080fe400000000ff */
[----:B------:R-:W-:Y:S01]  /*0bc0*/  FFMA R28, R28, R11, RZ ;  /* 0x0000000b1c1c7223 */ /* 0x000fe200000000ff */
[----:B------:R-:W-:Y:S01]  /*0bd0*/  SHF.L.U32 R11, R19, 0x10, RZ ;  /* 0x00000010130b7819 */ /* 0x000fe200000006ff */
[----:B------:R-:W-:Y:S01]  /*0be0*/  @P2 FMUL R16, R16, 0.25 ;  /* 0x3e80000010102820 */ /* 0x000fe20000400000 */
[-C--:B------:R-:W-:Y:S01]  /*0bf0*/  FFMA R29, R29, R10.reuse, RZ ;  /* 0x0000000a1d1d7223 */ /* 0x080fe200000000ff */
[----:B------:R-:W-:Y:S01]  /*0c00*/  PRMT R36, R18, 0x7632, R36 ;  /* 0x0000763212247816 */ /* 0x000fe20000000024 */
[----:B------:R-:W-:Y:S01]  /*0c10*/  @P3 FMUL R17, R17, 0.25 ;  /* 0x3e80000011113820 */ /* 0x000fe20000400000 */
[----:B------:R-:W-:Y:S01]  /*0c20*/  FFMA R31, R11, R10, RZ ;  /* 0x0000000a0b1f7223 */ /* 0x000fe200000000ff */
[----:B------:R-:W-:Y:S01]  /*0c30*/  PRMT R10, R22, 0x7632, R10 ;  /* 0x00007632160a7816 */ /* 0x000fe2000000000a */
[----:B------:R-:W0:Y:S01]  /*0c40*/  MUFU.RCP R16, R16 ;  /* 0x0000001000107308 */ /* 0x000e220000001000 */
[----:B------:R-:W-:-:S02]  /*0c50*/  SHF.L.U32 R36, R36, 0x10, RZ ;  /* 0x0000001024247819 */ /* 0x000fc400000006ff */
[----:B------:R-:W-:Y:S02]  /*0c60*/  SHF.L.U32 R10, R10, 0x10, RZ ;  /* 0x000000100a0a7819 */ /* 0x000fe400000006ff */
[----:B------:R-:W-:Y:S02]  /*0c70*/  SHF.L.U32 R21, R18, 0x10, RZ ;  /* 0x0000001012157819 */ /* 0x000fe400000006ff */
[----:B------:R-:W-:Y:S01]  /*0c80*/  SHF.L.U32 R11, R22, 0x10, RZ ;  /* 0x00000010160b7819 */ /* 0x000fe200000006ff */
[----:B------:R-:W1:Y:S01]  /*0c90*/  MUFU.RCP R17, R17 ;  /* 0x0000001100117308 */ /* 0x000e620000001000 */
[----:B------:R-:W-:Y:S01]  /*0ca0*/  PRMT R19, R19, 0x7632, R19 ;  /* 0x0000763213137816 */ /* 0x000fe20000000013 */
[-C--:B------:R-:W-:Y:S01]  /*0cb0*/  FFMA R36, R36, R35.reuse, RZ ;  /* 0x0000002324247223 */ /* 0x080fe200000000ff */
[----:B------:R-:W-:Y:S01]  /*0cc0*/  FFMA R35, R10, R35, RZ ;  /* 0x000000230a237223 */ /* 0x000fe200000000ff */
[-C--:B------:R-:W-:Y:S01]  /*0cd0*/  FFMA R21, R21, R32.reuse, RZ ;  /* 0x0000002015157223 */ /* 0x080fe200000000ff */
[----:B------:R-:W-:Y:S01]  /*0ce0*/  SHF.L.U32 R10, R19, 0x10, RZ ;  /* 0x00000010130a7819 */ /* 0x000fe200000006ff */
[----:B------:R-:W-:Y:S01]  /*0cf0*/  FFMA R32, R11, R32, RZ ;  /* 0x000000200b207223 */ /* 0x000fe200000000ff */
[----:B------:R-:W-:-:S02]  /*0d00*/  PRMT R34, R23, 0x7632, R34 ;  /* 0x0000763217227816 */ /* 0x000fc40000000022 */
[----:B------:R-:W-:Y:S01]  /*0d10*/  FSEL R11, R4, 1, P2 ;  /* 0x3f800000040b7808 */ /* 0x000fe20001000000 */
[----:B------:R-:W-:Y:S01]  /*0d20*/  FFMA R23, R10, R9, RZ ;  /* 0x000000090a177223 */ /* 0x000fe200000000ff */
[----:B------:R-:W-:Y:S02]  /*0d30*/  ISETP.LT.U32.AND.EX P0, PT, RZ, RZ, !P1, P0 ;  /* 0x000000ffff00720c */ /* 0x000fe40004f01100 */
[----:B------:R-:W-:Y:S01]  /*0d40*/  SHF.L.U32 R34, R34, 0x10, RZ ;  /* 0x0000001022227819 */ /* 0x000fe200000006ff */
[----:B0-----:R-:W-:Y:S01]  /*0d50*/  FMUL R11, R16, R11 ;  /* 0x0000000b100b7220 */ /* 0x001fe20000400000 */
[----:B------:R-:W-:-:S03]  /*0d60*/  FSEL R10, R4, 1, P3 ;  /* 0x3f800000040a7808 */ /* 0x000fc60001800000 */
[----:B------:R-:W-:Y:S01]  /*0d70*/  FFMA R34, R34, R9, RZ ;  /* 0x0000000922227223 */ /* 0x000fe200000000ff */
[----:B------:R-:W-:Y:S01]  /*0d80*/  FMUL R22, R8, R11 ;  /* 0x0000000b08167220 */ /* 0x000fe20000400000 */
[----:B-1----:R-:W-:Y:S01]  /*0d90*/  FMUL R19, R17, R10 ;  /* 0x0000000a11137220 */ /* 0x002fe20000400000 */
[----:B------:R-:W-:Y:S01]  /*0da0*/  CS2R R8, SRZ ;  /* 0x0000000000087805 */ /* 0x000fe2000001ff00 */
[----:B------:R-:W-:Y:S01]  /*0db0*/  CS2R R10, SRZ ;  /* 0x00000000000a7805 */ /* 0x000fe2000001ff00 */
[----:B------:R-:W-:Y:S01]  /*0dc0*/  IMAD.WIDE R16, R26, R5, c[0x0][0x168] ;  /* 0x00005a001a107625 */ /* 0x000fe200078e0205 */
[----:B------:R-:W-:Y:S02]  /*0dd0*/  FMUL R30, R30, R19 ;  /* 0x000000131e1e7220 */ /* 0x000fe40000400000 */
[----:B------:R-:W-:Y:S02]  /*0de0*/  CS2R R18, SRZ ;  /* 0x0000000000127805 */ /* 0x000fe4000001ff00 */
[----:B------:R0:W2:Y:S01]  /*0df0*/  @P0 LDG.E.EF.128 R8, [R16.64] ;  /* 0x0000000410080981 */ /* 0x0000a2000c0e1d00 */
[----:B------:R-:W-:Y:S01]  /*0e00*/  IMAD.WIDE R26, R27, R5, c[0x0][0x168] ;  /* 0x00005a001b1a7625 */ /* 0x000fe200078e0205 */
[----:B0-----:R-:W-:-:S06]  /*0e10*/  CS2R R16, SRZ ;  /* 0x0000000000107805 */ /* 0x001fcc000001ff00 */
[----:B------:R-:W3:Y:S01]  /*0e20*/  @P0 LDG.E.EF.128 R16, [R26.64] ;  /* 0x000000041a100981 */ /* 0x000ee2000c0e1d00 */
[----:B------:R-:W-:Y:S02]  /*0e30*/  FSEL R24, R24, RZ, !P1 ;  /* 0x000000ff18187208 */ /* 0x000fe40004800000 */
[----:B------:R-:W-:Y:S02]  /*0e40*/  FSEL R7, R7, RZ, !P1 ;  /* 0x000000ff07077208 */ /* 0x000fe40004800000 */
[C---:B---3--:R-:W-:Y:S02]  /*0e50*/  PRMT R5, R16.reuse, 0x7632, R5 ;  /* 0x0000763210057816 */ /* 0x048fe40000000005 */
[----:B------:R-:W-:Y:S02]  /*0e60*/  SHF.L.U32 R16, R16, 0x10, RZ ;  /* 0x0000001010107819 */ /* 0x000fe400000006ff */
[----:B------:R-:W-:Y:S02]  /*0e70*/  SHF.L.U32 R37, R5, 0x10, RZ ;  /* 0x0000001005257819 */ /* 0x000fe400000006ff */
[----:B------:R-:W-:-:S05]  /*0e80*/  FSEL R5, R12, RZ, !P1 ;  /* 0x000000ff0c057208 */ /* 0x000fca0004800000 */
[----:B------:R-:W-:Y:S01]  /*0e90*/  @P0 FFMA R5, R16, R22, R5 ;  /* 0x0000001610050223 */ /* 0x000fe20000000005 */
[----:B------:R-:W-:Y:S01]  /*0ea0*/  SHF.L.U32 R16, R13, 0x10, RZ ;  /* 0x000000100d107819 */ /* 0x000fe200000006ff */
[----:B------:R-:W-:-:S04]  /*0eb0*/  @P0 FFMA R24, R37, R30, R24 ;  /* 0x0000001e25180223 */ /* 0x000fc80000000018 */
[----:B------:R-:W-:-:S04]  /*0ec0*/  FADD R12, RZ, -R16 ;  /* 0x80000010ff0c7221 */ /* 0x000fc80000000000 */
[----:B------:R-:W-:-:S05]  /*0ed0*/  FMUL R37, R12, 1.4426950216293334961 ;  /* 0x3fb8aa3b0c257820 */ /* 0x000fca0000400000 */
[----:B------:R-:W-:-:S13]  /*0ee0*/  FSETP.GEU.AND P2, PT, R37, -126, PT ;  /* 0xc2fc00002500780b */ /* 0x000fda0003f4e000 */
[----:B------:R-:W-:-:S04]  /*0ef0*/  @!P2 FMUL R37, R37, 0.5 ;  /* 0x3f0000002525a820 */ /* 0x000fc80000400000 */
[----:B------:R-:W0:Y:S02]  /*0f00*/  MUFU.EX2 R12, R37 ;  /* 0x00000025000c7308 */ /* 0x000e240000000800 */
[----:B0-----:R-:W-:-:S04]  /*0f10*/  @!P2 FMUL R12, R12, R12 ;  /* 0x0000000c0c0ca220 */ /* 0x001fc80000400000 */
[----:B------:R-:W-:-:S05]  /*0f20*/  FADD R27, R12, 1 ;  /* 0x3f8000000c1b7421 */ /* 0x000fca0000000000 */
[----:B------:R-:W-:Y:S02]  /*0f30*/  FSETP.GT.AND P2, PT, R27, 8.50705917302346158658e+37, PT ;  /* 0x7e8000001b00780b */ /* 0x000fe40003f44000 */
[----:B------:R-:W-:-:S11]  /*0f40*/  PRMT R12, R13, 0x7632, R12 ;  /* 0x000076320d0c7816 */ /* 0x000fd6000000000c */
[----:B------:R-:W-:-:S04]  /*0f50*/  @P2 FMUL R27, R27, 0.25 ;  /* 0x3e8000001b1b2820 */ /* 0x000fc80000400000 */
[----:B------:R-:W0:Y:S01]  /*0f60*/  MUFU.RCP R26, R27 ;  /* 0x0000001b001a7308 */ /* 0x000e220000001000 */
[----:B------:R-:W-:Y:S01]  /*0f70*/  SHF.L.U32 R12, R12, 0x10, RZ ;  /* 0x000000100c0c7819 */ /* 0x000fe200000006ff */
[----:B------:R-:W-:Y:S01]  /*0f80*/  FADD R5, R24, R5 ;  /* 0x0000000518057221 */ /* 0x000fe20000000000 */
[----:B------:R-:W-:-:S03]  /*0f90*/  FSEL R13, R4, 1, P2 ;  /* 0x3f800000040d7808 */ /* 0x000fc60001000000 */
[----:B------:R-:W-:Y:S02]  /*0fa0*/  FADD R24, RZ, -R12 ;  /* 0x8000000cff187221 */ /* 0x000fe40000000000 */
[----:B0-----:R-:W-:Y:S02]  /*0fb0*/  FMUL R13, R26, R13 ;  /* 0x0000000d1a0d7220 */ /* 0x001fe40000400000 */
[----:B------:R-:W-:-:S05]  /*0fc0*/  FMUL R26, R24, 1.4426950216293334961 ;  /* 0x3fb8aa3b181a7820 */ /* 0x000fca0000400000 */
[----:B------:R-:W-:-:S13]  /*0fd0*/  FSETP.GEU.AND P2, PT, R26, -126, PT ;  /* 0xc2fc00001a00780b */ /* 0x000fda0003f4e000 */
[----:B------:R-:W-:-:S04]  /*0fe0*/  @!P2 FMUL R26, R26, 0.5 ;  /* 0x3f0000001a1aa820 */ /* 0x000fc80000400000 */
[----:B------:R-:W0:Y:S02]  /*0ff0*/  MUFU.EX2 R24, R26 ;  /* 0x0000001a00187308 */ /* 0x000e240000000800 */
[----:B0-----:R-:W-:-:S04]  /*1000*/  @!P2 FMUL R24, R24, R24 ;  /* 0x000000181818a220 */ /* 0x001fc80000400000 */
[----:B------:R-:W-:-:S05]  /*1010*/  FADD R27, R24, 1 ;  /* 0x3f800000181b7421 */ /* 0x000fca0000000000 */
[----:B------:R-:W-:Y:S01]  /*1020*/  FSETP.GT.AND P2, PT, R27, 8.50705917302346158658e+37, PT ;  /* 0x7e8000001b00780b */ /* 0x000fe20003f44000 */
[----:B------:R-:W-:Y:S01]  /*1030*/  FMUL R13, R16, R13 ;  /* 0x0000000d100d7220 */ /* 0x000fe20000400000 */
[----:B------:R-:W-:Y:S02]  /*1040*/  FSEL R16, R25, RZ, !P1 ;  /* 0x000000ff19107208 */ /* 0x000fe40004800000 */
[----:B------:R-:W-:-:S09]  /*1050*/  SHF.L.U32 R25, R17, 0x10, RZ ;  /* 0x0000001011197819 */ /* 0x000fd200000006ff */
[----:B------:R-:W-:-:S04]  /*1060*/  @P2 FMUL R27, R27, 0.25 ;  /* 0x3e8000001b1b2820 */ /* 0x000fc80000400000 */
[----:B------:R-:W0:Y:S01]  /*1070*/  MUFU.RCP R24, R27 ;  /* 0x0000001b00187308 */ /* 0x000e220000001000 */
[----:B------:R-:W-:Y:S01]  /*1080*/  @P0 FFMA R16, R25, R13, R16 ;  /* 0x0000000d19100223 */ /* 0x000fe20000000010 */
[----:B------:R-:W-:-:S05]  /*1090*/  FSEL R25, R4, 1, P2 ;  /* 0x3f80000004197808 */ /* 0x000fca0001000000 */
[----:B0-----:R-:W-:Y:S01]  /*10a0*/  FMUL R25, R24, R25 ;  /* 0x0000001918197220 */ /* 0x001fe20000400000 */
[----:B--2---:R-:W-:Y:S02]  /*10b0*/  SHF.L.U32 R24, R9, 0x10, RZ ;  /* 0x0000001009187819 */ /* 0x004fe400000006ff */
[----:B------:R-:W-:-:S03]  /*10c0*/  PRMT R9, R8, 0x7632, R9 ;  /* 0x0000763208097816 */ /* 0x000fc60000000009 */
[----:B------:R-:W-:Y:S01]  /*10d0*/  @P0 FFMA R7, R24, R13, R7 ;  /* 0x0000000d18070223 */ /* 0x000fe20000000007 */
[----:B------:R-:W-:Y:S02]  /*10e0*/  SHF.L.U32 R24, R9, 0x10, RZ ;  /* 0x0000001009187819 */ /* 0x000fe400000006ff */
[----:B------:R-:W-:Y:S02]  /*10f0*/  FSEL R13, R6, RZ, !P1 ;  /* 0x000000ff060d7208 */ /* 0x000fe40004800000 */
[----:B------:R-:W-:-:S03]  /*1100*/  SHF.L.U32 R6, R14, 0x10, RZ ;  /* 0x000000100e067819 */ /* 0x000fc600000006ff */
[----:B------:R-:W-:Y:S02]  /*1110*/  @P0 FFMA R13, R24, R30, R13 ;  /* 0x0000001e180d0223 */ /* 0x000fe4000000000d */
[----:B------:R-:W-:-:S04]  /*1120*/  FADD R24, RZ, -R6 ;  /* 0x80000006ff187221 */ /* 0x000fc80000000000 */
[----:B------:R-:W-:-:S05]  /*1130*/  FMUL R26, R24, 1.4426950216293334961 ;  /* 0x3fb8aa3b181a7820 */ /* 0x000fca0000400000 */
[----:B------:R-:W-:-:S13]  /*1140*/  FSETP.GEU.AND P2, PT, R26, -126, PT ;  /* 0xc2fc00001a00780b */ /* 0x000fda0003f4e000 */
[----:B------:R-:W-:-:S04]  /*1150*/  @!P2 FMUL R26, R26, 0.5 ;  /* 0x3f0000001a1aa820 */ /* 0x000fc80000400000 */
[----:B------:R-:W0:Y:S02]  /*1160*/  MUFU.EX2 R24, R26 ;  /* 0x0000001a00187308 */ /* 0x000e240000000800 */
[----:B0-----:R-:W-:-:S04]  /*1170*/  @!P2 FMUL R24, R24, R24 ;  /* 0x000000181818a220 */ /* 0x001fc80000400000 */
[----:B------:R-:W-:-:S05]  /*1180*/  FADD R37, R24, 1 ;  /* 0x3f80000018257421 */ /* 0x000fca0000000000 */
[----:B------:R-:W-:-:S13]  /*1190*/  FSETP.GT.AND P2, PT, R37, 8.50705917302346158658e+37, PT ;  /* 0x7e8000002500780b */ /* 0x000fda0003f44000 */
[----:B------:R-:W-:-:S04]  /*11a0*/  @P2 FMUL R37, R37, 0.25 ;  /* 0x3e80000025252820 */ /* 0x000fc80000400000 */
[----:B------:R-:W0:Y:S01]  /*11b0*/  MUFU.RCP R27, R37 ;  /* 0x00000025001b7308 */ /* 0x000e220000001000 */
[----:B------:R-:W-:Y:S02]  /*11c0*/  PRMT R14, R14, 0x7632, R14 ;  /* 0x000076320e0e7816 */ /* 0x000fe4000000000e */
[----:B------:R-:W-:Y:S02]  /*11d0*/  FSEL R24, R4, 1, P2 ;  /* 0x3f80000004187808 */ /* 0x000fe40001000000 */
[----:B------:R-:W-:-:S03]  /*11e0*/  SHF.L.U32 R14, R14, 0x10, RZ ;  /* 0x000000100e0e7819 */ /* 0x000fc600000006ff */
[----:B0-----:R-:W-:Y:S02]  /*11f0*/  FMUL R27, R27, R24 ;  /* 0x000000181b1b7220 */ /* 0x001fe40000400000 */
        /* <DEDUP_REMOVED lines=10> */
[----:B------:R-:W-:Y:S01]  /*12a0*/  FMUL R12, R12, R25 ;  /* 0x000000190c0c7220 */ /* 0x000fe20000400000 */
[----:B------:R-:W-:Y:S02]  /*12b0*/  FSEL R25, R4, 1, P2 ;  /* 0x3f80000004197808 */ /* 0x000fe40001000000 */
[----:B------:R-:W-:Y:S01]  /*12c0*/  SHF.L.U32 R24, R15, 0x10, RZ ;  /* 0x000000100f187819 */ /* 0x000fe200000006ff */
[----:B------:R-:W-:Y:S02]  /*12d0*/  FMUL R6, R6, R27 ;  /* 0x0000001b06067220 */ /* 0x000fe40000400000 */
        /* <DEDUP_REMOVED lines=11> */
[----:B------:R-:W-:Y:S01]  /*1390*/  PRMT R15, R15, 0x7632, R15 ;  /* 0x000076320f0f7816 */ /* 0x000fe2000000000f */
[----:B------:R-:W-:Y:S01]  /*13a0*/  FMUL R14, R14, R25 ;  /* 0x000000190e0e7220 */ /* 0x000fe20000400000 */
        /* <DEDUP_REMOVED lines=11> */
[----:B------:R-:W-:Y:S02]  /*1460*/  SHF.L.U32 R27, R8, 0x10, RZ ;  /* 0x00000010081b7819 */ /* 0x000fe400000006ff */
[----:B------:R-:W-:Y:S02]  /*1470*/  FSEL R20, R20, RZ, !P1 ;  /* 0x000000ff14147208 */ /* 0x000fe40004800000 */
[----:B------:R-:W-:-:S07]  /*1480*/  PRMT R9, R9, 0x7632, R9 ;  /* 0x0000763209097816 */ /* 0x000fce0000000009 */
[----:B------:R-:W-:Y:S01]  /*1490*/  @P2 FMUL R30, R30, 0.25 ;  /* 0x3e8000001e1e2820 */ /* 0x000fe20000400000 */
[----:B------:R-:W-:-:S03]  /*14a0*/  @P0 FFMA R20, R27, R22, R20 ;  /* 0x000000161b140223 */ /* 0x000fc60000000014 */
[----:B------:R-:W0:Y:S01]  /*14b0*/  MUFU.RCP R8, R30 ;  /* 0x0000001e00087308 */ /* 0x000e220000001000 */
[----:B------:R-:W-:Y:S01]  /*14c0*/  SHF.L.U32 R22, R9, 0x10, RZ ;  /* 0x0000001009167819 */ /* 0x000fe200000006ff */
[----:B------:R-:W-:Y:S01]  /*14d0*/  FADD R20, R13, R20 ;  /* 0x000000140d147221 */ /* 0x000fe20000000000 */
[----:B------:R-:W-:Y:S02]  /*14e0*/  FSEL R33, R33, RZ, !P1 ;  /* 0x000000ff21217208 */ /* 0x000fe40004800000 */
[----:B------:R-:W-:Y:S02]  /*14f0*/  FSEL R9, R4, 1, P2 ;  /* 0x3f80000004097808 */ /* 0x000fe40001000000 */
[----:B------:R-:W-:Y:S01]  /*1500*/  SHF.L.U32 R4, R10, 0x10, RZ ;  /* 0x000000100a047819 */ /* 0x000fe200000006ff */
[----:B------:R-:W-:Y:S01]  /*1510*/  @P0 FFMA R33, R22, R12, R33 ;  /* 0x0000000c16210223 */ /* 0x000fe20000000021 */
[----:B------:R-:W-:Y:S01]  /*1520*/  FSEL R21, R21, RZ, !P1 ;  /* 0x000000ff15157208 */ /* 0x000fe20004800000 */
[----:B------:R-:W-:Y:S01]  /*1530*/  FADD R20, R7, R20 ;  /* 0x0000001407147221 */ /* 0x000fe20000000000 */
[----:B------:R-:W-:-:S02]  /*1540*/  PRMT R10, R10, 0x7632, R10 ;  /* 0x000076320a0a7816 */ /* 0x000fc4000000000a */
[----:B------:R-:W-:Y:S01]  /*1550*/  FSEL R7, R36, RZ, !P1 ;  /* 0x000000ff24077208 */ /* 0x000fe20004800000 */
[----:B------:R-:W-:Y:S01]  /*1560*/  @P0 FFMA R21, R4, R6, R21 ;  /* 0x0000000604150223 */ /* 0x000fe20000000015 */
[----:B------:R-:W-:Y:S01]  /*1570*/  SHF.L.U32 R10, R10, 0x10, RZ ;  /* 0x000000100a0a7819 */ /* 0x000fe200000006ff */
[----:B------:R-:W-:Y:S01]  /*1580*/  FADD R20, R33, R20 ;  /* 0x0000001421147221 */ /* 0x000fe20000000000 */
[----:B------:R-:W-:Y:S01]  /*1590*/  PRMT R17, R17, 0x7632, R17 ;  /* 0x0000763211117816 */ /* 0x000fe20000000011 */
[----:B0-----:R-:W-:Y:S01]  /*15a0*/  FMUL R8, R8, R9 ;  /* 0x0000000908087220 */ /* 0x001fe20000400000 */
[----:B------:R-:W-:Y:S01]  /*15b0*/  SHF.L.U32 R4, R11, 0x10, RZ ;  /* 0x000000100b047819 */ /* 0x000fe200000006ff */
[----:B------:R-:W-:Y:S01]  /*15c0*/  FMUL R24, R24, R25 ;  /* 0x0000001918187220 */ /* 0x000fe20000400000 */
[----:B------:R-:W-:Y:S01]  /*15d0*/  FSEL R31, R31, RZ, !P1 ;  /* 0x000000ff1f1f7208 */ /* 0x000fe20004800000 */
[----:B------:R-:W-:Y:S01]  /*15e0*/  @P0 FFMA R7, R10, R14, R7 ;  /* 0x0000000e0a070223 */ /* 0x000fe20000000007 */
[----:B------:R-:W-:Y:S01]  /*15f0*/  FADD R20, R21, R20 ;  /* 0x0000001415147221 */ /* 0x000fe20000000000 */
[----:B------:R-:W-:-:S02]  /*1600*/  SHF.L.U32 R10, R17, 0x10, RZ ;  /* 0x00000010110a7819 */ /* 0x000fc400000006ff */
[----:B------:R-:W-:Y:S01]  /*1610*/  FSEL R9, R28, RZ, !P1 ;  /* 0x000000ff1c097208 */ /* 0x000fe20004800000 */
[----:B------:R-:W-:Y:S01]  /*1620*/  FMUL R15, R15, R8 ;  /* 0x000000080f0f7220 */ /* 0x000fe20000400000 */
[----:B------:R-:W-:Y:S01]  /*1630*/  @P0 FFMA R31, R4, R24, R31 ;  /* 0x00000018041f0223 */ /* 0x000fe2000000001f */
[----:B------:R-:W-:Y:S01]  /*1640*/  FADD R4, R7, R20 ;  /* 0x0000001407047221 */ /* 0x000fe20000000000 */
[----:B------:R-:W-:Y:S01]  /*1650*/  PRMT R8, R18, 0x7632, R8 ;  /* 0x0000763212087816 */ /* 0x000fe20000000008 */
[----:B------:R-:W-:Y:S01]  /*1660*/  @P0 FFMA R9, R10, R12, R9 ;  /* 0x0000000c0a090223 */ /* 0x000fe20000000009 */
[----:B------:R-:W-:Y:S01]  /*1670*/  SHF.L.U32 R18, R18, 0x10, RZ ;  /* 0x0000001012127819 */ /* 0x000fe200000006ff */
[----:B------:R-:W-:Y:S01]  /*1680*/  FADD R16, R16, R5 ;  /* 0x0000000510107221 */ /* 0x000fe20000000000 */
[----:B------:R-:W-:Y:S02]  /*1690*/  FSEL R7, R32, RZ, !P1 ;  /* 0x000000ff20077208 */ /* 0x000fe40004800000 */
[----:B------:R-:W-:Y:S01]  /*16a0*/  SHF.L.U32 R10, R8, 0x10, RZ ;  /* 0x00000010080a7819 */ /* 0x000fe200000006ff */
[----:B------:R-:W-:Y:S01]  /*16b0*/  FADD R16, R9, R16 ;  /* 0x0000001009107221 */ /* 0x000fe20000000000 */
[----:B------:R-:W-:Y:S01]  /*16c0*/  FSEL R35, R35, RZ, !P1 ;  /* 0x000000ff23237208 */ /* 0x000fe20004800000 */
[----:B------:R-:W-:Y:S01]  /*16d0*/  @P0 FFMA R7, R18, R6, R7 ;  /* 0x0000000612070223 */ /* 0x000fe20000000007 */
[----:B------:R-:W-:-:S02]  /*16e0*/  PRMT R11, R11, 0x7632, R11 ;  /* 0x000076320b0b7816 */ /* 0x000fc4000000000b */
[C---:B------:R-:W-:Y:S01]  /*16f0*/  PRMT R5, R19.reuse, 0x7632, R5 ;  /* 0x0000763213057816 */ /* 0x040fe20000000005 */
        /* <DEDUP_REMOVED lines=8> */
[----:B------:R-:W-:-:S02]  /*1780*/  SHF.L.U32 R5, R5, 0x10, RZ ;  /* 0x0000001005057819 */ /* 0x000fc400000006ff */
[----:B------:R-:W-:Y:S01]  /*1790*/  FSEL R34, R34, RZ, !P1 ;  /* 0x000000ff22227208 */ /* 0x000fe20004800000 */
[-C--:B------:R-:W-:Y:S01]  /*17a0*/  @P0 FFMA R6, R11, R15.reuse, R6 ;  /* 0x0000000f0b060223 */ /* 0x080fe20000000006 */
[----:B------:R-:W-:Y:S01]  /*17b0*/  FADD R31, R31, R4 ;  /* 0x000000041f1f7221 */ /* 0x000fe20000000000 */
[----:B------:R-:W-:Y:S02]  /*17c0*/  FADD R29, R29, R16 ;  /* 0x000000101d1d7221 */ /* 0x000fe40000000000 */
[----:B------:R-:W-:Y:S01]  /*17d0*/  @P0 FFMA R34, R5, R15, R34 ;  /* 0x0000000f05220223 */ /* 0x000fe20000000022 */
[----:B------:R-:W-:-:S03]  /*17e0*/  FADD R31, R6, R31 ;  /* 0x0000001f061f7221 */ /* 0x000fc60000000000 */
[----:B------:R-:W-:Y:S02]  /*17f0*/  FADD R29, R34, R29 ;  /* 0x0000001d221d7221 */ /* 0x000fe40000000000 */
[----:B------:R-:W0:Y:S04]  /*1800*/  SHFL.BFLY PT, R4, R31, 0x10, 0x1f ;  /* 0x0e001f001f047f89 */ /* 0x000e2800000e0000 */
[----:B------:R-:W1:Y:S01]  /*1810*/  SHFL.BFLY PT, R6, R29, 0x10, 0x1f ;  /* 0x0e001f001d067f89 */ /* 0x000e6200000e0000 */
[----:B0-----:R-:W-:Y:S01]  /*1820*/  FADD R4, R31, R4 ;  /* 0x000000041f047221 */ /* 0x001fe20000000000 */
[----:B-1----:R-:W-:-:S04]  /*1830*/  FADD R8, R29, R6 ;  /* 0x000000061d087221 */ /* 0x002fc80000000000 */
        /* <DEDUP_REMOVED lines=14> */
[----:B------:R-:W-:Y:S02]  /*1920*/  LOP3.LUT P0, RZ, R0, 0x1f, RZ, 0xc0, !PT ;  /* 0x0000001f00ff7812 */ /* 0x000fe4000780c0ff */
[----:B------:R-:W-:-:S04]  /*1930*/  SHF.R.U32.HI R5, RZ, 0x3, R0 ;  /* 0x00000003ff057819 */ /* 0x000fc80000011600 */
[----:B------:R-:W-:Y:S01]  /*1940*/  LOP3.LUT R5, R5, 0x1c, RZ, 0xc0, !PT ;  /* 0x0000001c05057812 */ /* 0x000fe200078ec0ff */
[----:B0-----:R-:W-:Y:S01]  /*1950*/  FADD R12, R7, R4 ;  /* 0x00000004070c7221 */ /* 0x001fe20000000000 */
[----:B-1----:R-:W-:-:S05]  /*1960*/  FADD R8, R11, R8 ;  /* 0x000000080b087221 */ /* 0x002fca0000000000 */
[----:B------:R-:W-:Y:S04]  /*1970*/  @!P0 STS [R5], R12 ;  /* 0x0000000c05008388 */ /* 0x000fe80000000800 */
[----:B------:R-:W-:Y:S04]  /*1980*/  @!P0 STS [R5+0x20], R8 ;  /* 0x0000200805008388 */ /* 0x000fe80000000800 */
[----:B------:R-:W-:Y:S01]  /*1990*/  BAR.SYNC.DEFER_BLOCKING 0x0 ;  /* 0x0000000000007b1d */ /* 0x000fe20000010000 */
[----:B------:R-:W-:-:S13]  /*19a0*/  ISETP.GE.AND P1, PT, R0, 0x10, PT ;  /* 0x000000100000780c */ /* 0x000fda0003f26270 */
[----:B------:R-:W0:Y:S04]  /*19b0*/  @!P1 LDS R3, [R0.X4] ;  /* 0x0000000000039984 */ /* 0x000e280000004800 */
[----:B0-----:R-:W0:Y:S02]  /*19c0*/  SHFL.BFLY PT, R4, R3, 0x4, 0x1f ;  /* 0x0c801f0003047f89 */ /* 0x001e2400000e0000 */
[----:B0-----:R-:W-:-:S05]  /*19d0*/  FADD R4, R3, R4 ;  /* 0x0000000403047221 */ /* 0x001fca0000000000 */
[----:B------:R-:W0:Y:S01]  /*19e0*/  SHFL.BFLY PT, R7, R4, 0x2, 0x1f ;  /* 0x0c401f0004077f89 */ /* 0x000e2200000e0000 */
[----:B------:R-:W-:Y:S01]  /*19f0*/  LOP3.LUT P0, RZ, R0, 0x7, RZ, 0xc0, !PT ;  /* 0x0000000700ff7812 */ /* 0x000fe2000780c0ff */
[----:B0-----:R-:W-:-:S05]  /*1a00*/  FADD R7, R4, R7 ;  /* 0x0000000704077221 */ /* 0x001fca0000000000 */
[----:B------:R-:W0:Y:S01]  /*1a10*/  SHFL.BFLY PT, R6, R7, 0x1, 0x1f ;  /* 0x0c201f0007067f89 */ /* 0x000e2200000e0000 */
[----:B------:R-:W-:Y:S01]  /*1a20*/  ISETP.LT.AND P0, PT, R0, 0x10, !P0 ;  /* 0x000000100000780c */ /* 0x000fe20004701270 */
[----:B0-----:R-:W-:-:S12]  /*1a30*/  FADD R9, R7, R6 ;  /* 0x0000000607097221 */ /* 0x001fd80000000000 */
[----:B------:R-:W-:Y:S04]  /*1a40*/  @P0 STS [R0.X4], R9 ;  /* 0x0000000900000388 */ /* 0x000fe80000004800 */
[----:B------:R-:W-:Y:S06]  /*1a50*/  BAR.SYNC.DEFER_BLOCKING 0x0 ;  /* 0x0000000000007b1d */ /* 0x000fec0000010000 */
[----:B------:R-:W-:Y:S04]  /*1a60*/  LDS R10, [RZ] ;  /* 0x00000000ff0a7984 */ /* 0x000fe80000000800 */
[----:B------:R-:W0:Y:S04]  /*1a70*/  LDS R11, [0x20] ;  /* 0x00002000ff0b7984 */ /* 0x000e280000000800 */
[----:B------:R-:W-:Y:S01]  /*1a80*/  BAR.SYNC.DEFER_BLOCKING 0x0 ;  /* 0x0000000000007b1d */ /* 0x000fe20000010000 */
[----:B------:R-:W-:-:S02]  /*1a90*/  LOP3.LUT P0, RZ, R0, 0xfe, RZ, 0xc0, !PT ;  /* 0x000000fe00ff7812 */ /* 0x000fc4000780c0ff */
[----:B------:R-:W-:-:S04]  /*1aa0*/  LOP3.LUT R2, R2, 0x1, R0, 0xf8, !PT ;  /* 0x0000000102027812 */ /* 0x000fc800078ef800 */
[----:B------:R-:W-:Y:S01]  /*1ab0*/  ISETP.LT.AND P0, PT, R2, 0x2400, !P0 ;  /* 0x000024000200780c */ /* 0x000fe20004701270 */
[----:B0-----:R0:W-:Y:S04]  /*1ac0*/  STS.64 [RZ], R10 ;  /* 0x0000000aff007388 */ /* 0x0011e80000000a00 */
[----:B------:R-:W-:Y:S08]  /*1ad0*/  BAR.SYNC.DEFER_BLOCKING 0x0 ;  /* 0x0000000000007b1d */ /* 0x000ff00000010000 */
[----:B------:R-:W-:Y:S05]  /*1ae0*/  @!P0 EXIT ;  /* 0x000000000000894d */ /* 0x000fea0003800000 */
[----:B0-----:R-:W-:Y:S01]  /*1af0*/  LOP3.LUT R0, R0, 0x1, RZ, 0xc0, !PT ;  /* 0x0000000100007812 */ /* 0x001fe200078ec0ff */
[----:B------:R-:W-:Y:S01]  /*1b00*/  ULDC.64 UR4, c[0x0][0x118] ;  /* 0x0000460000047ab9 */ /* 0x000fe20000000a00 */
[----:B------:R-:W-:-:S03]  /*1b10*/  MOV R3, 0x4 ;  /* 0x0000000400037802 */ /* 0x000fc60000000f00 */
[----:B------:R-:W0:Y:S02]  /*1b20*/  LDS R5, [R0.X4] ;  /* 0x0000000000057984 */ /* 0x000e240000004800 */
[----:B------:R-:W-:-:S05]  /*1b30*/  IMAD.WIDE R2, R2, R3, c[0x0][0x170] ;  /* 0x00005c0002027625 */ /* 0x000fca00078e0203 */
[----:B0-----:R-:W-:Y:S01]  /*1b40*/  STG.E [R2.64], R5 ;  /* 0x0000000502007986 */ /* 0x001fe2000c101904 */
[----:B------:R-:W-:Y:S05]  /*1b50*/  EXIT ;  /* 0x000000000000794d */ /* 0x000fea0003800000 */
.L_x_0:
[----:B------:R-:W-:-:S00]  /*1b60*/  BRA `(.L_x_0) ;  /* 0xfffffff000007947 */ /* 0x000fc0000383ffff */
[----:B------:R-:W-:-:S00]  /*1b70*/  NOP ;  /* 0x0000000000007918 */ /* 0x000fc00000000000 */
        /* <DEDUP_REMOVED lines=8> */
.L_x_1:


//--------------------- .nv.shared.triton_red_fused_addmm_0 --------------------------
	.section	.nv.shared.triton_red_fused_addmm_0,"aw",@nobits
	.sectionflags	@""
	.align	16
